//
// Generated by NVIDIA NVVM Compiler
//
// Compiler Build ID: CL-36424714
// Cuda compilation tools, release 13.0, V13.0.88
// Based on NVVM 20.0.0
//

.version 9.0
.target sm_100
.address_size 64

	// .globl	_Z6kernelP6uchar4iii
.const .align 8 .b8 device_normed_avgs[768];

.visible .entry _Z6kernelP6uchar4iii(
	.param .u64 .ptr .align 1 _Z6kernelP6uchar4iii_param_0,
	.param .u32 _Z6kernelP6uchar4iii_param_1,
	.param .u32 _Z6kernelP6uchar4iii_param_2,
	.param .u32 _Z6kernelP6uchar4iii_param_3
)
{
	.reg .pred 	%p<27>;
	.reg .b16 	%rs<8>;
	.reg .b32 	%r<95>;
	.reg .b64 	%rd<21>;
	.reg .b64 	%fd<122>;

	ld.param.u64 	%rd5, [_Z6kernelP6uchar4iii_param_0];
	ld.param.u32 	%r35, [_Z6kernelP6uchar4iii_param_2];
	ld.param.u32 	%r36, [_Z6kernelP6uchar4iii_param_3];
	cvta.to.global.u64 	%rd1, %rd5;
	mov.u32 	%r37, %ntid.x;
	mov.u32 	%r38, %ctaid.x;
	mov.u32 	%r39, %tid.x;
	mad.lo.s32 	%r81, %r37, %r38, %r39;
	mov.u32 	%r40, %nctaid.x;
	mul.lo.s32 	%r2, %r37, %r40;
	mul.lo.s32 	%r3, %r36, %r35;
	setp.ge.s32 	%p1, %r81, %r3;
	@%p1 bra 	$L__BB0_17;
	ld.param.u32 	%r78, [_Z6kernelP6uchar4iii_param_1];
	setp.gt.s32 	%p2, %r78, 1;
	@%p2 bra 	$L__BB0_2;
	bra.uni 	$L__BB0_16;
$L__BB0_2:
	ld.param.u32 	%r79, [_Z6kernelP6uchar4iii_param_1];
	add.s32 	%r41, %r79, -1;
	add.s32 	%r42, %r79, 7;
	and.b32  	%r43, %r42, 7;
	add.s32 	%r4, %r43, -1;
	add.s32 	%r44, %r79, 3;
	and.b32  	%r5, %r44, 3;
	and.b32  	%r6, %r41, 7;
	and.b32  	%r7, %r41, -8;
	and.b32  	%r8, %r42, 3;
	and.b32  	%r9, %r44, 1;
	ld.const.f64 	%fd12, [device_normed_avgs];
	ld.const.f64 	%fd14, [device_normed_avgs+8];
	ld.const.f64 	%fd16, [device_normed_avgs+16];
	mov.u64 	%rd18, device_normed_avgs;
	add.s64 	%rd9, %rd18, 104;
$L__BB0_3:
	ld.param.u32 	%r80, [_Z6kernelP6uchar4iii_param_1];
	add.s32 	%r48, %r80, -2;
	setp.lt.u32 	%p4, %r48, 7;
	mul.wide.s32 	%rd8, %r81, 4;
	add.s64 	%rd2, %rd1, %rd8;
	.pragma "used_bytes_mask 7";
	ld.global.u32 	%r49, [%rd2];
	bfe.u32 	%r50, %r49, 0, 8;
	cvt.u16.u32 	%rs2, %r50;
	and.b16  	%rs3, %rs2, 255;
	bfe.u32 	%r51, %r49, 8, 8;
	cvt.u16.u32 	%rs4, %r51;
	and.b16  	%rs5, %rs4, 255;
	bfe.u32 	%r52, %r49, 16, 8;
	cvt.u16.u32 	%rs6, %r52;
	and.b16  	%rs7, %rs6, 255;
	cvt.rn.f64.u16 	%fd1, %rs3;
	fma.rn.f64 	%fd13, %fd12, %fd1, 0d0000000000000000;
	cvt.rn.f64.u16 	%fd2, %rs5;
	fma.rn.f64 	%fd15, %fd14, %fd2, %fd13;
	cvt.rn.f64.u16 	%fd3, %rs7;
	fma.rn.f64 	%fd120, %fd16, %fd3, %fd15;
	mov.b32 	%r93, 0;
	mov.b32 	%r88, 1;
	@%p4 bra 	$L__BB0_7;
	mov.b32 	%r82, 0;
	mov.u64 	%rd20, %rd9;
	mov.u32 	%r93, %r82;
$L__BB0_5:
	.pragma "nounroll";
	add.s32 	%r54, %r82, 1;
	ld.const.f64 	%fd17, [%rd20+-80];
	fma.rn.f64 	%fd18, %fd17, %fd1, 0d0000000000000000;
	ld.const.f64 	%fd19, [%rd20+-72];
	fma.rn.f64 	%fd20, %fd19, %fd2, %fd18;
	ld.const.f64 	%fd21, [%rd20+-64];
	fma.rn.f64 	%fd22, %fd21, %fd3, %fd20;
	setp.gt.f64 	%p5, %fd22, %fd120;
	selp.f64 	%fd23, %fd22, %fd120, %p5;
	selp.b32 	%r55, %r54, %r93, %p5;
	ld.const.f64 	%fd24, [%rd20+-56];
	fma.rn.f64 	%fd25, %fd24, %fd1, 0d0000000000000000;
	ld.const.f64 	%fd26, [%rd20+-48];
	fma.rn.f64 	%fd27, %fd26, %fd2, %fd25;
	ld.const.f64 	%fd28, [%rd20+-40];
	fma.rn.f64 	%fd29, %fd28, %fd3, %fd27;
	setp.gt.f64 	%p6, %fd29, %fd23;
	selp.f64 	%fd30, %fd29, %fd23, %p6;
	add.s32 	%r56, %r82, 2;
	selp.b32 	%r57, %r56, %r55, %p6;
	ld.const.f64 	%fd31, [%rd20+-32];
	fma.rn.f64 	%fd32, %fd31, %fd1, 0d0000000000000000;
	ld.const.f64 	%fd33, [%rd20+-24];
	fma.rn.f64 	%fd34, %fd33, %fd2, %fd32;
	ld.const.f64 	%fd35, [%rd20+-16];
	fma.rn.f64 	%fd36, %fd35, %fd3, %fd34;
	setp.gt.f64 	%p7, %fd36, %fd30;
	selp.f64 	%fd37, %fd36, %fd30, %p7;
	add.s32 	%r58, %r82, 3;
	selp.b32 	%r59, %r58, %r57, %p7;
	ld.const.f64 	%fd38, [%rd20+-8];
	fma.rn.f64 	%fd39, %fd38, %fd1, 0d0000000000000000;
	ld.const.f64 	%fd40, [%rd20];
	fma.rn.f64 	%fd41, %fd40, %fd2, %fd39;
	ld.const.f64 	%fd42, [%rd20+8];
	fma.rn.f64 	%fd43, %fd42, %fd3, %fd41;
	setp.gt.f64 	%p8, %fd43, %fd37;
	selp.f64 	%fd44, %fd43, %fd37, %p8;
	add.s32 	%r60, %r82, 4;
	selp.b32 	%r61, %r60, %r59, %p8;
	ld.const.f64 	%fd45, [%rd20+16];
	fma.rn.f64 	%fd46, %fd45, %fd1, 0d0000000000000000;
	ld.const.f64 	%fd47, [%rd20+24];
	fma.rn.f64 	%fd48, %fd47, %fd2, %fd46;
	ld.const.f64 	%fd49, [%rd20+32];
	fma.rn.f64 	%fd50, %fd49, %fd3, %fd48;
	setp.gt.f64 	%p9, %fd50, %fd44;
	selp.f64 	%fd51, %fd50, %fd44, %p9;
	add.s32 	%r62, %r82, 5;
	selp.b32 	%r63, %r62, %r61, %p9;
	ld.const.f64 	%fd52, [%rd20+40];
	fma.rn.f64 	%fd53, %fd52, %fd1, 0d0000000000000000;
	ld.const.f64 	%fd54, [%rd20+48];
	fma.rn.f64 	%fd55, %fd54, %fd2, %fd53;
	ld.const.f64 	%fd56, [%rd20+56];
	fma.rn.f64 	%fd57, %fd56, %fd3, %fd55;
	setp.gt.f64 	%p10, %fd57, %fd51;
	selp.f64 	%fd58, %fd57, %fd51, %p10;
	add.s32 	%r64, %r82, 6;
	selp.b32 	%r65, %r64, %r63, %p10;
	ld.const.f64 	%fd59, [%rd20+64];
	fma.rn.f64 	%fd60, %fd59, %fd1, 0d0000000000000000;
	ld.const.f64 	%fd61, [%rd20+72];
	fma.rn.f64 	%fd62, %fd61, %fd2, %fd60;
	ld.const.f64 	%fd63, [%rd20+80];
	fma.rn.f64 	%fd64, %fd63, %fd3, %fd62;
	setp.gt.f64 	%p11, %fd64, %fd58;
	selp.f64 	%fd65, %fd64, %fd58, %p11;
	add.s32 	%r66, %r82, 7;
	selp.b32 	%r67, %r66, %r65, %p11;
	ld.const.f64 	%fd66, [%rd20+88];
	fma.rn.f64 	%fd67, %fd66, %fd1, 0d0000000000000000;
	ld.const.f64 	%fd68, [%rd20+96];
	fma.rn.f64 	%fd69, %fd68, %fd2, %fd67;
	ld.const.f64 	%fd70, [%rd20+104];
	fma.rn.f64 	%fd71, %fd70, %fd3, %fd69;
	setp.gt.f64 	%p12, %fd71, %fd65;
	selp.f64 	%fd120, %fd71, %fd65, %p12;
	add.s32 	%r82, %r82, 8;
	selp.b32 	%r93, %r82, %r67, %p12;
	add.s64 	%rd20, %rd20, 192;
	setp.ne.s32 	%p13, %r82, %r7;
	@%p13 bra 	$L__BB0_5;
	add.s32 	%r88, %r82, 1;
$L__BB0_7:
	setp.eq.s32 	%p14, %r6, 0;
	@%p14 bra 	$L__BB0_15;
	setp.lt.u32 	%p15, %r4, 3;
	@%p15 bra 	$L__BB0_10;
	mul.wide.u32 	%rd11, %r88, 24;
	add.s64 	%rd13, %rd18, %rd11;
	ld.const.f64 	%fd72, [%rd13];
	fma.rn.f64 	%fd73, %fd72, %fd1, 0d0000000000000000;
	ld.const.f64 	%fd74, [%rd13+8];
	fma.rn.f64 	%fd75, %fd74, %fd2, %fd73;
	ld.const.f64 	%fd76, [%rd13+16];
	fma.rn.f64 	%fd77, %fd76, %fd3, %fd75;
	setp.gt.f64 	%p16, %fd77, %fd120;
	selp.f64 	%fd78, %fd77, %fd120, %p16;
	selp.b32 	%r69, %r88, %r93, %p16;
	add.s32 	%r70, %r88, 1;
	ld.const.f64 	%fd79, [%rd13+24];
	fma.rn.f64 	%fd80, %fd79, %fd1, 0d0000000000000000;
	ld.const.f64 	%fd81, [%rd13+32];
	fma.rn.f64 	%fd82, %fd81, %fd2, %fd80;
	ld.const.f64 	%fd83, [%rd13+40];
	fma.rn.f64 	%fd84, %fd83, %fd3, %fd82;
	setp.gt.f64 	%p17, %fd84, %fd78;
	selp.f64 	%fd85, %fd84, %fd78, %p17;
	selp.b32 	%r71, %r70, %r69, %p17;
	add.s32 	%r72, %r88, 2;
	ld.const.f64 	%fd86, [%rd13+48];
	fma.rn.f64 	%fd87, %fd86, %fd1, 0d0000000000000000;
	ld.const.f64 	%fd88, [%rd13+56];
	fma.rn.f64 	%fd89, %fd88, %fd2, %fd87;
	ld.const.f64 	%fd90, [%rd13+64];
	fma.rn.f64 	%fd91, %fd90, %fd3, %fd89;
	setp.gt.f64 	%p18, %fd91, %fd85;
	selp.f64 	%fd92, %fd91, %fd85, %p18;
	selp.b32 	%r73, %r72, %r71, %p18;
	add.s32 	%r74, %r88, 3;
	ld.const.f64 	%fd93, [%rd13+72];
	fma.rn.f64 	%fd94, %fd93, %fd1, 0d0000000000000000;
	ld.const.f64 	%fd95, [%rd13+80];
	fma.rn.f64 	%fd96, %fd95, %fd2, %fd94;
	ld.const.f64 	%fd97, [%rd13+88];
	fma.rn.f64 	%fd98, %fd97, %fd3, %fd96;
	setp.gt.f64 	%p19, %fd98, %fd92;
	selp.f64 	%fd120, %fd98, %fd92, %p19;
	selp.b32 	%r93, %r74, %r73, %p19;
	add.s32 	%r88, %r88, 4;
$L__BB0_10:
	setp.eq.s32 	%p20, %r8, 0;
	@%p20 bra 	$L__BB0_15;
	setp.eq.s32 	%p21, %r5, 1;
	@%p21 bra 	$L__BB0_13;
	mul.wide.u32 	%rd14, %r88, 24;
	add.s64 	%rd16, %rd18, %rd14;
	ld.const.f64 	%fd99, [%rd16];
	fma.rn.f64 	%fd100, %fd99, %fd1, 0d0000000000000000;
	ld.const.f64 	%fd101, [%rd16+8];
	fma.rn.f64 	%fd102, %fd101, %fd2, %fd100;
	ld.const.f64 	%fd103, [%rd16+16];
	fma.rn.f64 	%fd104, %fd103, %fd3, %fd102;
	setp.gt.f64 	%p22, %fd104, %fd120;
	selp.f64 	%fd105, %fd104, %fd120, %p22;
	selp.b32 	%r76, %r88, %r93, %p22;
	add.s32 	%r77, %r88, 1;
	ld.const.f64 	%fd106, [%rd16+24];
	fma.rn.f64 	%fd107, %fd106, %fd1, 0d0000000000000000;
	ld.const.f64 	%fd108, [%rd16+32];
	fma.rn.f64 	%fd109, %fd108, %fd2, %fd107;
	ld.const.f64 	%fd110, [%rd16+40];
	fma.rn.f64 	%fd111, %fd110, %fd3, %fd109;
	setp.gt.f64 	%p23, %fd111, %fd105;
	selp.f64 	%fd120, %fd111, %fd105, %p23;
	selp.b32 	%r93, %r77, %r76, %p23;
	add.s32 	%r88, %r88, 2;
$L__BB0_13:
	setp.eq.s32 	%p24, %r9, 0;
	@%p24 bra 	$L__BB0_15;
	mul.wide.u32 	%rd17, %r88, 24;
	add.s64 	%rd19, %rd18, %rd17;
	ld.const.f64 	%fd112, [%rd19];
	fma.rn.f64 	%fd113, %fd112, %fd1, 0d0000000000000000;
	ld.const.f64 	%fd114, [%rd19+8];
	fma.rn.f64 	%fd115, %fd114, %fd2, %fd113;
	ld.const.f64 	%fd116, [%rd19+16];
	fma.rn.f64 	%fd117, %fd116, %fd3, %fd115;
	setp.gt.f64 	%p25, %fd117, %fd120;
	selp.b32 	%r93, %r88, %r93, %p25;
$L__BB0_15:
	st.global.u8 	[%rd2+3], %r93;
	add.s32 	%r81, %r81, %r2;
	setp.lt.s32 	%p26, %r81, %r3;
	@%p26 bra 	$L__BB0_3;
	bra.uni 	$L__BB0_17;
$L__BB0_16:
	mul.wide.s32 	%rd6, %r81, 4;
	add.s64 	%rd7, %rd1, %rd6;
	mov.b16 	%rs1, 0;
	st.global.u8 	[%rd7+3], %rs1;
	add.s32 	%r81, %r81, %r2;
	setp.lt.s32 	%p3, %r81, %r3;
	@%p3 bra 	$L__BB0_16;
$L__BB0_17:
	ret;

}


// ===== COMPILED SASS (sm_100) =====

	.target	sm_100

	.elftype	@"ET_EXEC"


//--------------------- .note.nv.tkinfo           --------------------------
	.section	.note.nv.tkinfo,"",@"SHT_NOTE"
	.sectionflags	@"SHF_NOTE_NV_TKINFO"
	.tkinfo
        /*0018*/ 	.word	0x00000002
        /*0030*/ 	.string	""
        /*0030*/ 	.string	"ptxas"
        /*0030*/ 	.string	"Cuda compilation tools, release 13.0, V13.0.88"
        /*0030*/ 	.string	"Build cuda_13.0.r13.0/compiler.36424714_0"
        /*0030*/ 	.string	"-arch sm_100 -m 64 "



//--------------------- .note.nv.cuinfo           --------------------------
	.section	.note.nv.cuinfo,"",@"SHT_NOTE"
	.sectionflags	@"SHF_NOTE_NV_CUINFO"
        /*0018*/ 	.short	0x0002
        /*001a*/ 	.short	0x0064
        /*001c*/ 	.short	0x0082
	.zero		2


//--------------------- .nv.info                  --------------------------
	.section	.nv.info,"",@"SHT_CUDA_INFO"
	.align	4


	//----- nvinfo : EIATTR_REGCOUNT
	.align		4
        /*0000*/ 	.byte	0x04, 0x2f
        /*0002*/ 	.short	(.L_2 - .L_1)
	.align		4
.L_1:
        /*0004*/ 	.word	index@(_Z6kernelP6uchar4iii)
        /*0008*/ 	.word	0x0000001d


	//----- nvinfo : EIATTR_FRAME_SIZE
	.align		4
.L_2:
        /*000c*/ 	.byte	0x04, 0x11
        /*000e*/ 	.short	(.L_4 - .L_3)
	.align		4
.L_3:
        /*0010*/ 	.word	index@(_Z6kernelP6uchar4iii)
        /*0014*/ 	.word	0x00000000


	//----- nvinfo : EIATTR_MIN_STACK_SIZE
	.align		4
.L_4:
        /*0018*/ 	.byte	0x04, 0x12
        /*001a*/ 	.short	(.L_6 - .L_5)
	.align		4
.L_5:
        /*001c*/ 	.word	index@(_Z6kernelP6uchar4iii)
        /*0020*/ 	.word	0x00000000
.L_6:


//--------------------- .nv.compat                --------------------------
	.section	.nv.compat,"",@"SHT_CUDA_COMPAT_INFO"
	.align	4
        /*0000*/ 	.byte	0x02, 0x09, 0x00, 0x00, 0x02, 0x02, 0x01, 0x00, 0x02, 0x05, 0x05, 0x00, 0x03, 0x07, 0x01, 0x01
        /*0010*/ 	.byte	0x02, 0x03, 0x00, 0x00, 0x02, 0x06, 0x01, 0x00, 0x04, 0x0b, 0x08, 0x00, 0x01, 0x00, 0x00, 0x00
        /*0020*/ 	.byte	0x00, 0x00, 0x00, 0x00


//--------------------- .nv.info._Z6kernelP6uchar4iii --------------------------
	.section	.nv.info._Z6kernelP6uchar4iii,"",@"SHT_CUDA_INFO"
	.sectionflags	@""
	.align	4


	//----- nvinfo : EIATTR_CUDA_API_VERSION
	.align		4
        /*0000*/ 	.byte	0x04, 0x37
        /*0002*/ 	.short	(.L_8 - .L_7)
.L_7:
        /*0004*/ 	.word	0x00000082


	//----- nvinfo : EIATTR_KPARAM_INFO
	.align		4
.L_8:
        /*0008*/ 	.byte	0x04, 0x17
        /*000a*/ 	.short	(.L_10 - .L_9)
.L_9:
        /*000c*/ 	.word	0x00000000
        /*0010*/ 	.short	0x0003
        /*0012*/ 	.short	0x0010
        /*0014*/ 	.byte	0x00, 0xf0, 0x11, 0x00


	//----- nvinfo : EIATTR_KPARAM_INFO
	.align		4
.L_10:
        /*0018*/ 	.byte	0x04, 0x17
        /*001a*/ 	.short	(.L_12 - .L_11)
.L_11:
        /*001c*/ 	.word	0x00000000
        /*0020*/ 	.short	0x0002
        /*0022*/ 	.short	0x000c
        /*0024*/ 	.byte	0x00, 0xf0, 0x11, 0x00


	//----- nvinfo : EIATTR_KPARAM_INFO
	.align		4
.L_12:
        /*0028*/ 	.byte	0x04, 0x17
        /*002a*/ 	.short	(.L_14 - .L_13)
.L_13:
        /*002c*/ 	.word	0x00000000
        /*0030*/ 	.short	0x0001
        /*0032*/ 	.short	0x0008
        /*0034*/ 	.byte	0x00, 0xf0, 0x11, 0x00


	//----- nvinfo : EIATTR_KPARAM_INFO
	.align		4
.L_14:
        /*0038*/ 	.byte	0x04, 0x17
        /*003a*/ 	.short	(.L_16 - .L_15)
.L_15:
        /*003c*/ 	.word	0x00000000
        /*0040*/ 	.short	0x0000
        /*0042*/ 	.short	0x0000
        /*0044*/ 	.byte	0x00, 0xf5, 0x21, 0x00


	//----- nvinfo : EIATTR_SPARSE_MMA_MASK
	.align		4
.L_16:
        /*0048*/ 	.byte	0x03, 0x50
        /*004a*/ 	.short	0x0000


	//----- nvinfo : EIATTR_MAXREG_COUNT
	.align		4
        /*004c*/ 	.byte	0x03, 0x1b
        /*004e*/ 	.short	0x00ff


	//----- nvinfo : EIATTR_MERCURY_ISA_VERSION
	.align		4
        /*0050*/ 	.byte	0x03, 0x5f
        /*0052*/ 	.short	0x0101


	//----- nvinfo : EIATTR_UNUSED_LOAD_BYTE_OFFSET
	.align		4
        /*0054*/ 	.byte	0x04, 0x44
        /*0056*/ 	.short	(.L_18 - .L_17)


	//   ....[0]....
.L_17:
        /*0058*/ 	.word	0x00000250
        /*005c*/ 	.word	0x00000007


	//----- nvinfo : EIATTR_VRC_CTA_INIT_COUNT
	.align		4
.L_18:
        /*0060*/ 	.byte	0x02, 0x4a
	.zero		1
	.zero		1


	//----- nvinfo : EIATTR_EXIT_INSTR_OFFSETS
	.align		4
        /*0064*/ 	.byte	0x04, 0x1c
        /*0066*/ 	.short	(.L_20 - .L_19)


	//   ....[0]....
.L_19:
        /*0068*/ 	.word	0x000000b0


	//   ....[1]....
        /*006c*/ 	.word	0x00000160


	//   ....[2]....
        /*0070*/ 	.word	0x00000de0


	//----- nvinfo : EIATTR_CRS_STACK_SIZE
	.align		4
.L_20:
        /*0074*/ 	.byte	0x04, 0x1e
        /*0076*/ 	.short	(.L_22 - .L_21)
.L_21:
        /*0078*/ 	.word	0x00000000


	//----- nvinfo : EIATTR_CBANK_PARAM_SIZE
	.align		4
.L_22:
        /*007c*/ 	.byte	0x03, 0x19
        /*007e*/ 	.short	0x0014


	//----- nvinfo : EIATTR_PARAM_CBANK
	.align		4
        /*0080*/ 	.byte	0x04, 0x0a
        /*0082*/ 	.short	(.L_24 - .L_23)
	.align		4
.L_23:
        /*0084*/ 	.word	index@(.nv.constant0._Z6kernelP6uchar4iii)
        /*0088*/ 	.short	0x0380
        /*008a*/ 	.short	0x0014


	//----- nvinfo : EIATTR_SW_WAR
	.align		4
.L_24:
        /*008c*/ 	.byte	0x04, 0x36
        /*008e*/ 	.short	(.L_26 - .L_25)
.L_25:
        /*0090*/ 	.word	0x00000008
.L_26:


//--------------------- .nv.callgraph             --------------------------
	.section	.nv.callgraph,"",@"SHT_CUDA_CALLGRAPH"
	.align	4
	.sectionentsize	8
	.align		4
        /*0000*/ 	.word	0x00000000
	.align		4
        /*0004*/ 	.word	0xffffffff
	.align		4
        /*0008*/ 	.word	0x00000000
	.align		4
        /*000c*/ 	.word	0xfffffffe
	.align		4
        /*0010*/ 	.word	0x00000000
	.align		4
        /*0014*/ 	.word	0xfffffffd
	.align		4
        /*0018*/ 	.word	0x00000000
	.align		4
        /*001c*/ 	.word	0xfffffffc


//--------------------- .nv.constant3             --------------------------
	.section	.nv.constant3,"a",@progbits
	.align	8
.nv.constant3:
	.type		device_normed_avgs,@object
	.size		device_normed_avgs,(.L_0 - device_normed_avgs)
device_normed_avgs:
	.zero		768
.L_0:


//--------------------- .text._Z6kernelP6uchar4iii --------------------------
	.section	.text._Z6kernelP6uchar4iii,"ax",@progbits
	.align	128
        .global         _Z6kernelP6uchar4iii
        .type           _Z6kernelP6uchar4iii,@function
        .size           _Z6kernelP6uchar4iii,(.L_x_9 - _Z6kernelP6uchar4iii)
        .other          _Z6kernelP6uchar4iii,@"STO_CUDA_ENTRY STV_DEFAULT"
_Z6kernelP6uchar4iii:
.text._Z6kernelP6uchar4iii:
[----:B------:R-:W-:Y:S01]  /*0000*/  LDC R1, c[0x0][0x37c] ;  /* 0x0000df00ff017b82 */ /* 0x000fe20000000800 */
[----:B------:R-:W0:Y:S01]  /*0010*/  S2R R0, SR_CTAID.X ;  /* 0x0000000000007919 */ /* 0x000e220000002500 */
[----:B------:R-:W1:Y:S01]  /*0020*/  LDCU UR5, c[0x0][0x390] ;  /* 0x00007200ff0577ac */ /* 0x000e620008000800 */
[----:B------:R-:W0:Y:S01]  /*0030*/  S2R R3, SR_TID.X ;  /* 0x0000000000037919 */ /* 0x000e220000002100 */
[----:B------:R-:W1:Y:S01]  /*0040*/  LDCU UR7, c[0x0][0x38c] ;  /* 0x00007180ff0777ac */ /* 0x000e620008000800 */
[----:B------:R-:W0:Y:S01]  /*0050*/  LDCU UR4, c[0x0][0x360] ;  /* 0x00006c00ff0477ac */ /* 0x000e220008000800 */
[----:B------:R-:W2:Y:S01]  /*0060*/  LDCU UR6, c[0x0][0x370] ;  /* 0x00006e00ff0677ac */ /* 0x000ea20008000800 */
[----:B-1----:R-:W-:Y:S01]  /*0070*/  UIMAD UR5, UR5, UR7, URZ ;  /* 0x00000007050572a4 */ /* 0x002fe2000f8e02ff */
[----:B0-----:R-:W-:Y:S01]  /*0080*/  IMAD R0, R0, UR4, R3 ;  /* 0x0000000400007c24 */ /* 0x001fe2000f8e0203 */
[----:B--2---:R-:W-:-:S04]  /*0090*/  UIMAD UR4, UR4, UR6, URZ ;  /* 0x00000006040472a4 */ /* 0x004fc8000f8e02ff */
[----:B------:R-:W-:-:S13]  /*00a0*/  ISETP.GE.AND P0, PT, R0, UR5, PT ;  /* 0x0000000500007c0c */ /* 0x000fda000bf06270 */
[----:B------:R-:W-:Y:S05]  /*00b0*/  @P0 EXIT ;  /* 0x000000000000094d */ /* 0x000fea0003800000 */
[----:B------:R-:W0:Y:S01]  /*00c0*/  LDCU UR6, c[0x0][0x388] ;  /* 0x00007100ff0677ac */ /* 0x000e220008000800 */
[----:B------:R-:W1:Y:S01]  /*00d0*/  LDCU.64 UR12, c[0x0][0x358] ;  /* 0x00006b00ff0c77ac */ /* 0x000e620008000a00 */
[----:B0-----:R-:W-:-:S09]  /*00e0*/  UISETP.GT.AND UP0, UPT, UR6, 0x1, UPT ;  /* 0x000000010600788c */ /* 0x001fd2000bf04270 */
[----:B-1----:R-:W-:Y:S05]  /*00f0*/  BRA.U UP0, `(.L_x_0) ;  /* 0x00000001001c7547 */ /* 0x002fea000b800000 */
[----:B------:R-:W0:Y:S02]  /*0100*/  LDC.64 R4, c[0x0][0x380] ;  /* 0x0000e000ff047b82 */ /* 0x000e240000000a00 */
.L_x_1:
[----:B0-----:R-:W-:-:S04]  /*0110*/  IMAD.WIDE R2, R0, 0x4, R4 ;  /* 0x0000000400027825 */ /* 0x001fc800078e0204 */
[----:B------:R-:W-:Y:S01]  /*0120*/  VIADD R0, R0, UR4 ;  /* 0x0000000400007c36 */ /* 0x000fe20008000000 */
[----:B------:R1:W-:Y:S04]  /*0130*/  STG.E.U8 desc[UR12][R2.64+0x3], RZ ;  /* 0x000003ff02007986 */ /* 0x0003e8000c10110c */
[----:B------:R-:W-:-:S13]  /*0140*/  ISETP.GE.AND P0, PT, R0, UR5, PT ;  /* 0x0000000500007c0c */ /* 0x000fda000bf06270 */
[----:B-1----:R-:W-:Y:S05]  /*0150*/  @!P0 BRA `(.L_x_1) ;  /* 0xfffffffc00ec8947 */ /* 0x002fea000383ffff */
[----:B------:R-:W-:Y:S05]  /*0160*/  EXIT ;  /* 0x000000000000794d */ /* 0x000fea0003800000 */
.L_x_0:
[----:B------:R-:W-:Y:S02]  /*0170*/  UIADD3 UR8, UPT, UPT, UR6, 0x7, URZ ;  /* 0x0000000706087890 */ /* 0x000fe4000fffe0ff */
[----:B------:R-:W-:Y:S02]  /*0180*/  UIADD3 UR9, UPT, UPT, UR6, 0x3, URZ ;  /* 0x0000000306097890 */ /* 0x000fe4000fffe0ff */
[----:B------:R-:W-:Y:S02]  /*0190*/  ULOP3.LUT UR7, UR8, 0x7, URZ, 0xc0, !UPT ;  /* 0x0000000708077892 */ /* 0x000fe4000f8ec0ff */
[----:B------:R-:W-:Y:S02]  /*01a0*/  UIADD3 UR6, UPT, UPT, UR6, -0x1, URZ ;  /* 0xffffffff06067890 */ /* 0x000fe4000fffe0ff */
[----:B------:R-:W-:Y:S02]  /*01b0*/  ULOP3.LUT UR10, UR9, 0x3, URZ, 0xc0, !UPT ;  /* 0x00000003090a7892 */ /* 0x000fe4000f8ec0ff */
[----:B------:R-:W-:-:S02]  /*01c0*/  UIADD3 UR7, UPT, UPT, UR7, -0x1, URZ ;  /* 0xffffffff07077890 */ /* 0x000fc4000fffe0ff */
[----:B------:R-:W-:Y:S02]  /*01d0*/  ULOP3.LUT UR11, UR6, 0xfffffff8, URZ, 0xc0, !UPT ;  /* 0xfffffff8060b7892 */ /* 0x000fe4000f8ec0ff */
[----:B------:R-:W-:Y:S02]  /*01e0*/  UISETP.NE.AND UP0, UPT, UR10, 0x1, UPT ;  /* 0x000000010a00788c */ /* 0x000fe4000bf05270 */
[----:B------:R-:W-:-:S11]  /*01f0*/  UISETP.GE.U32.AND UP1, UPT, UR7, 0x3, UPT ;  /* 0x000000030700788c */ /* 0x000fd6000bf26070 */
.L_x_7:
[----:B0-----:R-:W0:Y:S01]  /*0200*/  LDC.64 R4, c[0x0][0x380] ;  /* 0x0000e000ff047b82 */ /* 0x001e220000000a00 */
[----:B------:R-:W1:Y:S01]  /*0210*/  LDCU.128 UR16, c[0x3][URZ] ;  /* 0x00c00000ff1077ac */ /* 0x000e620008000c00 */
[----:B------:R-:W2:Y:S01]  /*0220*/  LDCU UR7, c[0x0][0x388] ;  /* 0x00007100ff0777ac */ /* 0x000ea20008000800 */
[----:B------:R-:W3:Y:S01]  /*0230*/  LDCU.64 UR14, c[0x3][0x10] ;  /* 0x00c00200ff0e77ac */ /* 0x000ee20008000a00 */
[----:B0-----:R-:W-:-:S05]  /*0240*/  IMAD.WIDE R4, R0, 0x4, R4 ;  /* 0x0000000400047825 */ /* 0x001fca00078e0204 */
[----:B------:R-:W4:Y:S01]  /*0250*/  LDG.E R12, desc[UR12][R4.64] ;  /* 0x0000000c040c7981 */ /* 0x000f22000c1e1900 */
[----:B--2---:R-:W-:Y:S01]  /*0260*/  UIADD3 UR7, UPT, UPT, UR7, -0x2, URZ ;  /* 0xfffffffe07077890 */ /* 0x004fe2000fffe0ff */
[----:B------:R-:W-:-:S03]  /*0270*/  VIADD R0, R0, UR4 ;  /* 0x0000000400007c36 */ /* 0x000fc60008000000 */
[----:B------:R-:W-:Y:S02]  /*0280*/  UISETP.GE.U32.AND UP2, UPT, UR7, 0x7, UPT ;  /* 0x000000070700788c */ /* 0x000fe4000bf46070 */
[----:B------:R-:W-:Y:S01]  /*0290*/  ISETP.GE.AND P0, PT, R0, UR5, PT ;  /* 0x0000000500007c0c */ /* 0x000fe2000bf06270 */
[----:B----4-:R-:W1:Y:S08]  /*02a0*/  I2F.F64.U8 R6, R12 ;  /* 0x0000000c00067312 */ /* 0x010e700000001800 */
[----:B------:R-:W0:Y:S01]  /*02b0*/  I2F.F64.U8 R8, R12.B1 ;  /* 0x1000000c00087312 */ /* 0x000e220000001800 */
[----:B-1----:R-:W-:-:S07]  /*02c0*/  DFMA R2, R6, UR16, RZ ;  /* 0x0000001006027c2b */ /* 0x002fce00080000ff */
[----:B------:R-:W3:Y:S01]  /*02d0*/  I2F.F64.U8 R10, R12.B2 ;  /* 0x2000000c000a7312 */ /* 0x000ee20000001800 */
[----:B0-----:R-:W-:-:S08]  /*02e0*/  DFMA R2, R8, UR18, R2 ;  /* 0x0000001208027c2b */ /* 0x001fd00008000002 */
[----:B---3--:R-:W-:Y:S01]  /*02f0*/  DFMA R16, R10, UR14, R2 ;  /* 0x0000000e0a107c2b */ /* 0x008fe20008000002 */
[----:B------:R-:W-:Y:S02]  /*0300*/  IMAD.MOV.U32 R2, RZ, RZ, RZ ;  /* 0x000000ffff027224 */ /* 0x000fe400078e00ff */
[----:B------:R-:W-:Y:S01]  /*0310*/  IMAD.MOV.U32 R3, RZ, RZ, 0x1 ;  /* 0x00000001ff037424 */ /* 0x000fe200078e00ff */
[----:B------:R-:W-:Y:S07]  /*0320*/  BRA.U !UP2, `(.L_x_2) ;  /* 0x000000050a607547 */ /* 0x000fee000b800000 */
[----:B------:R-:W-:Y:S02]  /*0330*/  IMAD.MOV.U32 R26, RZ, RZ, RZ ;  /* 0x000000ffff1a7224 */ /* 0x000fe400078e00ff */
[----:B------:R-:W-:Y:S02]  /*0340*/  IMAD.MOV.U32 R3, RZ, RZ, 0x68 ;  /* 0x00000068ff037424 */ /* 0x000fe400078e00ff */
[----:B------:R-:W-:-:S07]  /*0350*/  IMAD.MOV.U32 R2, RZ, RZ, RZ ;  /* 0x000000ffff027224 */ /* 0x000fce00078e00ff */
.L_x_3:
[----:B------:R-:W0:Y:S08]  /*0360*/  LDC.64 R18, c[0x3][R3+-0x50] ;  /* 0x00ffec0003127b82 */ /* 0x000e300000000a00 */
[----:B------:R-:W1:Y:S08]  /*0370*/  LDC.64 R12, c[0x3][R3+-0x48] ;  /* 0x00ffee00030c7b82 */ /* 0x000e700000000a00 */
[----:B------:R-:W2:Y:S01]  /*0380*/  LDC.64 R14, c[0x3][R3+-0x40] ;  /* 0x00fff000030e7b82 */ /* 0x000ea20000000a00 */
[----:B0-----:R-:W-:-:S07]  /*0390*/  DFMA R18, R6, R18, RZ ;  /* 0x000000120612722b */ /* 0x001fce00000000ff */
[----:B------:R-:W0:Y:S01]  /*03a0*/  LDC.64 R24, c[0x3][R3+-0x38] ;  /* 0x00fff20003187b82 */ /* 0x000e220000000a00 */
[----:B-1----:R-:W-:-:S07]  /*03b0*/  DFMA R12, R8, R12, R18 ;  /* 0x0000000c080c722b */ /* 0x002fce0000000012 */
[----:B------:R-:W1:Y:S01]  /*03c0*/  LDC.64 R20, c[0x3][R3+-0x30] ;  /* 0x00fff40003147b82 */ /* 0x000e620000000a00 */
[----:B--2---:R-:W-:-:S07]  /*03d0*/  DFMA R14, R10, R14, R12 ;  /* 0x0000000e0a0e722b */ /* 0x004fce000000000c */
[----:B------:R-:W2:Y:S01]  /*03e0*/  LDC.64 R22, c[0x3][R3+-0x20] ;  /* 0x00fff80003167b82 */ /* 0x000ea20000000a00 */
[----:B------:R-:W-:-:S07]  /*03f0*/  DSETP.GT.AND P4, PT, R14, R16, PT ;  /* 0x000000100e00722a */ /* 0x000fce0003f84000 */
[----:B------:R-:W3:Y:S01]  /*0400*/  LDC.64 R18, c[0x3][R3+-0x28] ;  /* 0x00fff60003127b82 */ /* 0x000ee20000000a00 */
[----:B0-----:R-:W-:Y:S01]  /*0410*/  DFMA R24, R6, R24, RZ ;  /* 0x000000180618722b */ /* 0x001fe200000000ff */
[----:B------:R-:W-:Y:S02]  /*0420*/  FSEL R14, R14, R16, P4 ;  /* 0x000000100e0e7208 */ /* 0x000fe40002000000 */
[----:B------:R-:W-:-:S04]  /*0430*/  FSEL R15, R15, R17, P4 ;  /* 0x000000110f0f7208 */ /* 0x000fc80002000000 */
[----:B------:R-:W0:Y:S01]  /*0440*/  LDC.64 R12, c[0x3][R3+-0x18] ;  /* 0x00fffa00030c7b82 */ /* 0x000e220000000a00 */
[----:B-1----:R-:W-:Y:S01]  /*0450*/  DFMA R20, R8, R20, R24 ;  /* 0x000000140814722b */ /* 0x002fe20000000018 */
[----:B------:R-:W-:-:S06]  /*0460*/  @P4 VIADD R2, R26, 0x1 ;  /* 0x000000011a024836 */ /* 0x000fcc0000000000 */
[----:B------:R-:W1:Y:S01]  /*0470*/  LDC.64 R16, c[0x3][R3+-0x10] ;  /* 0x00fffc0003107b82 */ /* 0x000e620000000a00 */
[----:B--2---:R-:W-:-:S07]  /*0480*/  DFMA R22, R6, R22, RZ ;  /* 0x000000160616722b */ /* 0x004fce00000000ff */
[----:B------:R-:W2:Y:S01]  /*0490*/  LDC.64 R24, c[0x3][R3+-0x8] ;  /* 0x00fffe0003187b82 */ /* 0x000ea20000000a00 */
[----:B---3--:R-:W-:Y:S02]  /*04a0*/  DFMA R18, R10, R18, R20 ;  /* 0x000000120a12722b */ /* 0x008fe40000000014 */
[----:B0-----:R-:W-:-:S05]  /*04b0*/  DFMA R12, R8, R12, R22 ;  /* 0x0000000c080c722b */ /* 0x001fca0000000016 */
[----:B------:R-:W0:Y:S01]  /*04c0*/  LDC.64 R20, c[0x3][R3] ;  /* 0x00c0000003147b82 */ /* 0x000e220000000a00 */
[----:B------:R-:W-:Y:S02]  /*04d0*/  DSETP.GT.AND P5, PT, R18, R14, PT ;  /* 0x0000000e1200722a */ /* 0x000fe40003fa4000 */
[----:B-1----:R-:W-:-:S05]  /*04e0*/  DFMA R16, R10, R16, R12 ;  /* 0x000000100a10722b */ /* 0x002fca000000000c */
[----:B------:R-:W1:Y:S01]  /*04f0*/  LDC.64 R22, c[0x3][R3+0x10] ;  /* 0x00c0040003167b82 */ /* 0x000e620000000a00 */
[----:B------:R-:W-:Y:S02]  /*0500*/  FSEL R14, R18, R14, P5 ;  /* 0x0000000e120e7208 */ /* 0x000fe40002800000 */
[----:B------:R-:W-:Y:S01]  /*0510*/  FSEL R15, R19, R15, P5 ;  /* 0x0000000f130f7208 */ /* 0x000fe20002800000 */
[----:B--2---:R-:W-:-:S04]  /*0520*/  DFMA R24, R6, R24, RZ ;  /* 0x000000180618722b */ /* 0x004fc800000000ff */
[----:B------:R-:W2:Y:S01]  /*0530*/  LDC.64 R18, c[0x3][R3+0x8] ;  /* 0x00c0020003127b82 */ /* 0x000ea20000000a00 */
[----:B------:R-:W-:Y:S01]  /*0540*/  DSETP.GT.AND P6, PT, R16, R14, PT ;  /* 0x0000000e1000722a */ /* 0x000fe20003fc4000 */
[----:B------:R-:W-:-:S05]  /*0550*/  @P5 VIADD R2, R26, 0x2 ;  /* 0x000000021a025836 */ /* 0x000fca0000000000 */
[----:B------:R-:W-:Y:S01]  /*0560*/  FSEL R14, R16, R14, P6 ;  /* 0x0000000e100e7208 */ /* 0x000fe20003000000 */
[----:B------:R-:W3:Y:S01]  /*0570*/  LDC.64 R12, c[0x3][R3+0x18] ;  /* 0x00c00600030c7b82 */ /* 0x000ee20000000a00 */
[----:B------:R-:W-:Y:S01]  /*0580*/  FSEL R15, R17, R15, P6 ;  /* 0x0000000f110f7208 */ /* 0x000fe20003000000 */
[----:B0-----:R-:W-:-:S05]  /*0590*/  DFMA R20, R8, R20, R24 ;  /* 0x000000140814722b */ /* 0x001fca0000000018 */
[----:B------:R-:W-:Y:S01]  /*05a0*/  @P6 VIADD R2, R26, 0x3 ;  /* 0x000000031a026836 */ /* 0x000fe20000000000 */
[----:B------:R-:W0:Y:S01]  /*05b0*/  LDC.64 R16, c[0x3][R3+0x20] ;  /* 0x00c0080003107b82 */ /* 0x000e220000000a00 */
[----:B-1----:R-:W-:-:S07]  /*05c0*/  DFMA R22, R6, R22, RZ ;  /* 0x000000160616722b */ /* 0x002fce00000000ff */
[----:B------:R-:W1:Y:S01]  /*05d0*/  LDC.64 R24, c[0x3][R3+0x28] ;  /* 0x00c00a0003187b82 */ /* 0x000e620000000a00 */
[----:B--2---:R-:W-:Y:S02]  /*05e0*/  DFMA R18, R10, R18, R20 ;  /* 0x000000120a12722b */ /* 0x004fe40000000014 */
[----:B---3--:R-:W-:-:S05]  /*05f0*/  DFMA R12, R8, R12, R22 ;  /* 0x0000000c080c722b */ /* 0x008fca0000000016 */
[----:B------:R-:W2:Y:S01]  /*0600*/  LDC.64 R20, c[0x3][R3+0x30] ;  /* 0x00c00c0003147b82 */ /* 0x000ea20000000a00 */
[----:B------:R-:W-:Y:S02]  /*0610*/  DSETP.GT.AND P3, PT, R18, R14, PT ;  /* 0x0000000e1200722a */ /* 0x000fe40003f64000 */
[----:B0-----:R-:W-:-:S05]  /*0620*/  DFMA R16, R10, R16, R12 ;  /* 0x000000100a10722b */ /* 0x001fca000000000c */
[----:B------:R-:W0:Y:S01]  /*0630*/  LDC.64 R22, c[0x3][R3+0x40] ;  /* 0x00c0100003167b82 */ /* 0x000e220000000a00 */
[----:B------:R-:W-:Y:S02]  /*0640*/  FSEL R14, R18, R14, P3 ;  /* 0x0000000e120e7208 */ /* 0x000fe40001800000 */
[----:B------:R-:W-:Y:S01]  /*0650*/  FSEL R15, R19, R15, P3 ;  /* 0x0000000f130f7208 */ /* 0x000fe20001800000 */
[----:B-1----:R-:W-:-:S04]  /*0660*/  DFMA R24, R6, R24, RZ ;  /* 0x000000180618722b */ /* 0x002fc800000000ff */
[----:B------:R-:W1:Y:S01]  /*0670*/  LDC.64 R18, c[0x3][R3+0x38] ;  /* 0x00c00e0003127b82 */ /* 0x000e620000000a00 */
[----:B------:R-:W-:Y:S01]  /*0680*/  DSETP.GT.AND P2, PT, R16, R14, PT ;  /* 0x0000000e1000722a */ /* 0x000fe20003f44000 */
[----:B------:R-:W-:-:S05]  /*0690*/  @P3 VIADD R2, R26, 0x4 ;  /* 0x000000041a023836 */ /* 0x000fca0000000000 */
[----:B------:R-:W-:Y:S01]  /*06a0*/  FSEL R14, R16, R14, P2 ;  /* 0x0000000e100e7208 */ /* 0x000fe20001000000 */
[----:B------:R-:W3:Y:S01]  /*06b0*/  LDC.64 R12, c[0x3][R3+0x48] ;  /* 0x00c01200030c7b82 */ /* 0x000ee20000000a00 */
[----:B------:R-:W-:Y:S01]  /*06c0*/  FSEL R15, R17, R15, P2 ;  /* 0x0000000f110f7208 */ /* 0x000fe20001000000 */
[----:B--2---:R-:W-:-:S05]  /*06d0*/  DFMA R20, R8, R20, R24 ;  /* 0x000000140814722b */ /* 0x004fca0000000018 */
[----:B------:R-:W-:Y:S01]  /*06e0*/  @P2 VIADD R2, R26, 0x5 ;  /* 0x000000051a022836 */ /* 0x000fe20000000000 */
[----:B------:R-:W2:Y:S01]  /*06f0*/  LDC.64 R16, c[0x3][R3+0x50] ;  /* 0x00c0140003107b82 */ /* 0x000ea20000000a00 */
[----:B0-----:R-:W-:Y:S02]  /*0700*/  DFMA R22, R6, R22, RZ ;  /* 0x000000160616722b */ /* 0x001fe400000000ff */
[----:B-1----:R-:W-:-:S05]  /*0710*/  DFMA R18, R10, R18, R20 ;  /* 0x000000120a12722b */ /* 0x002fca0000000014 */
[----:B------:R0:W1:Y:S01]  /*0720*/  LDC.64 R24, c[0x3][R3+0x60] ;  /* 0x00c0180003187b82 */ /* 0x0000620000000a00 */
[----:B---3--:R-:W-:-:S07]  /*0730*/  DFMA R12, R8, R12, R22 ;  /* 0x0000000c080c722b */ /* 0x008fce0000000016 */
[----:B------:R0:W3:Y:S01]  /*0740*/  LDC.64 R20, c[0x3][R3+0x58] ;  /* 0x00c0160003147b82 */ /* 0x0000e20000000a00 */
[----:B------:R-:W-:Y:S02]  /*0750*/  DSETP.GT.AND P1, PT, R18, R14, PT ;  /* 0x0000000e1200722a */ /* 0x000fe40003f24000 */
[----:B--2---:R-:W-:-:S04]  /*0760*/  DFMA R12, R10, R16, R12 ;  /* 0x000000100a0c722b */ /* 0x004fc8000000000c */
[----:B------:R-:W-:Y:S01]  /*0770*/  FSEL R14, R18, R14, P1 ;  /* 0x0000000e120e7208 */ /* 0x000fe20000800000 */
[----:B------:R0:W2:Y:S01]  /*0780*/  LDC.64 R22, c[0x3][R3+0x68] ;  /* 0x00c01a0003167b82 */ /* 0x0000a20000000a00 */
[----:B------:R-:W-:-:S06]  /*0790*/  FSEL R15, R19, R15, P1 ;  /* 0x0000000f130f7208 */ /* 0x000fcc0000800000 */
[----:B------:R-:W-:Y:S01]  /*07a0*/  @P1 VIADD R2, R26, 0x6 ;  /* 0x000000061a021836 */ /* 0x000fe20000000000 */
[----:B------:R-:W-:Y:S01]  /*07b0*/  DSETP.GT.AND P4, PT, R12, R14, PT ;  /* 0x0000000e0c00722a */ /* 0x000fe20003f84000 */
[----:B0-----:R-:W-:-:S05]  /*07c0*/  VIADD R3, R3, 0xc0 ;  /* 0x000000c003037836 */ /* 0x001fca0000000000 */
[----:B------:R-:W-:Y:S01]  /*07d0*/  FSEL R12, R12, R14, P4 ;  /* 0x0000000e0c0c7208 */ /* 0x000fe20002000000 */
[----:B---3--:R-:W-:Y:S01]  /*07e0*/  DFMA R20, R6, R20, RZ ;  /* 0x000000140614722b */ /* 0x008fe200000000ff */
[----:B------:R-:W-:-:S06]  /*07f0*/  FSEL R13, R13, R15, P4 ;  /* 0x0000000f0d0d7208 */ /* 0x000fcc0002000000 */
[C---:B------:R-:W-:Y:S01]  /*0800*/  @P4 VIADD R2, R26.reuse, 0x7 ;  /* 0x000000071a024836 */ /* 0x040fe20000000000 */
[----:B-1----:R-:W-:Y:S01]  /*0810*/  DFMA R20, R8, R24, R20 ;  /* 0x000000180814722b */ /* 0x002fe20000000014 */
[----:B------:R-:W-:-:S05]  /*0820*/  VIADD R26, R26, 0x8 ;  /* 0x000000081a1a7836 */ /* 0x000fca0000000000 */
[----:B------:R-:W-:Y:S02]  /*0830*/  ISETP.NE.AND P2, PT, R26, UR11, PT ;  /* 0x0000000b1a007c0c */ /* 0x000fe4000bf45270 */
[----:B--2---:R-:W-:-:S08]  /*0840*/  DFMA R20, R10, R22, R20 ;  /* 0x000000160a14722b */ /* 0x004fd00000000014 */
[----:B------:R-:W-:-:S06]  /*0850*/  DSETP.GT.AND P1, PT, R20, R12, PT ;  /* 0x0000000c1400722a */ /* 0x000fcc0003f24000 */
[----:B------:R-:W-:Y:S02]  /*0860*/  FSEL R16, R20, R12, P1 ;  /* 0x0000000c14107208 */ /* 0x000fe40000800000 */
[----:B------:R-:W-:Y:S02]  /*0870*/  FSEL R17, R21, R13, P1 ;  /* 0x0000000d15117208 */ /* 0x000fe40000800000 */
[----:B------:R-:W-:Y:S01]  /*0880*/  SEL R2, R26, R2, P1 ;  /* 0x000000021a027207 */ /* 0x000fe20000800000 */
[----:B------:R-:W-:Y:S06]  /*0890*/  @P2 BRA `(.L_x_3) ;  /* 0xfffffff800b02947 */ /* 0x000fec000383ffff */
[----:B------:R-:W-:-:S07]  /*08a0*/  VIADD R3, R26, 0x1 ;  /* 0x000000011a037836 */ /* 0x000fce0000000000 */
.L_x_2:
[----:B------:R-:W-:-:S09]  /*08b0*/  ULOP3.LUT UP2, URZ, UR6, 0x7, URZ, 0xc0, !UPT ;  /* 0x0000000706ff7892 */ /* 0x000fd2000f84c0ff */
[----:B------:R-:W-:Y:S05]  /*08c0*/  BRA.U !UP2, `(.L_x_4) ;  /* 0x000000050a3c7547 */ /* 0x000fea000b800000 */
[----:B------:R-:W-:Y:S01]  /*08d0*/  ULOP3.LUT UP2, URZ, UR8, 0x3, URZ, 0xc0, !UPT ;  /* 0x0000000308ff7892 */ /* 0x000fe2000f84c0ff */
[----:B------:R-:W-:Y:S10]  /*08e0*/  BRA.U !UP1, `(.L_x_5) ;  /* 0x0000000109a87547 */ /* 0x000ff4000b800000 */
[----:B------:R-:W-:-:S04]  /*08f0*/  IMAD R26, R3, 0x18, RZ ;  /* 0x00000018031a7824 */ /* 0x000fc800078e02ff */
[----:B------:R-:W0:Y:S08]  /*0900*/  LDC.64 R24, c[0x3][R26] ;  /* 0x00c000001a187b82 */ /* 0x000e300000000a00 */
[----:B------:R-:W1:Y:S08]  /*0910*/  LDC.64 R22, c[0x3][R26+0x8] ;  /* 0x00c002001a167b82 */ /* 0x000e700000000a00 */
[----:B------:R-:W2:Y:S08]  /*0920*/  LDC.64 R18, c[0x3][R26+0x10] ;  /* 0x00c004001a127b82 */ /* 0x000eb00000000a00 */
[----:B------:R-:W3:Y:S01]  /*0930*/  LDC.64 R20, c[0x3][R26+0x18] ;  /* 0x00c006001a147b82 */ /* 0x000ee20000000a00 */
[----:B0-----:R-:W-:-:S07]  /*0940*/  DFMA R24, R6, R24, RZ ;  /* 0x000000180618722b */ /* 0x001fce00000000ff */
[----:B------:R-:W0:Y:S01]  /*0950*/  LDC.64 R12, c[0x3][R26+0x20] ;  /* 0x00c008001a0c7b82 */ /* 0x000e220000000a00 */
[----:B-1----:R-:W-:-:S07]  /*0960*/  DFMA R22, R8, R22, R24 ;  /* 0x000000160816722b */ /* 0x002fce0000000018 */
[----:B------:R-:W1:Y:S01]  /*0970*/  LDC.64 R14, c[0x3][R26+0x28] ;  /* 0x00c00a001a0e7b82 */ /* 0x000e620000000a00 */
[----:B--2---:R-:W-:Y:S02]  /*0980*/  DFMA R18, R10, R18, R22 ;  /* 0x000000120a12722b */ /* 0x004fe40000000016 */
[----:B---3--:R-:W-:-:S05]  /*0990*/  DFMA R20, R6, R20, RZ ;  /* 0x000000140614722b */ /* 0x008fca00000000ff */
[----:B------:R-:W2:Y:S01]  /*09a0*/  LDC.64 R22, c[0x3][R26+0x30] ;  /* 0x00c00c001a167b82 */ /* 0x000ea20000000a00 */
[----:B------:R-:W-:Y:S02]  /*09b0*/  DSETP.GT.AND P1, PT, R18, R16, PT ;  /* 0x000000101200722a */ /* 0x000fe40003f24000 */
[----:B0-----:R-:W-:-:S04]  /*09c0*/  DFMA R20, R8, R12, R20 ;  /* 0x0000000c0814722b */ /* 0x001fc80000000014 */
[----:B------:R-:W-:Y:S01]  /*09d0*/  FSEL R16, R18, R16, P1 ;  /* 0x0000001012107208 */ /* 0x000fe20000800000 */
[----:B------:R-:W0:Y:S01]  /*09e0*/  LDC.64 R12, c[0x3][R26+0x38] ;  /* 0x00c00e001a0c7b82 */ /* 0x000e220000000a00 */
[----:B------:R-:W-:Y:S02]  /*09f0*/  FSEL R17, R19, R17, P1 ;  /* 0x0000001113117208 */ /* 0x000fe40000800000 */
[----:B------:R-:W-:Y:S01]  /*0a00*/  SEL R2, R3, R2, P1 ;  /* 0x0000000203027207 */ /* 0x000fe20000800000 */
[----:B-1----:R-:W-:-:S04]  /*0a10*/  DFMA R14, R10, R14, R20 ;  /* 0x0000000e0a0e722b */ /* 0x002fc80000000014 */
[----:B------:R-:W1:Y:S04]  /*0a20*/  LDC.64 R18, c[0x3][R26+0x48] ;  /* 0x00c012001a127b82 */ /* 0x000e680000000a00 */
[----:B------:R-:W-:-:S04]  /*0a30*/  DSETP.GT.AND P2, PT, R14, R16, PT ;  /* 0x000000100e00722a */ /* 0x000fc80003f44000 */
[----:B------:R-:W3:Y:S01]  /*0a40*/  LDC.64 R20, c[0x3][R26+0x40] ;  /* 0x00c010001a147b82 */ /* 0x000ee20000000a00 */
[----:B--2---:R-:W-:Y:S01]  /*0a50*/  DFMA R22, R6, R22, RZ ;  /* 0x000000160616722b */ /* 0x004fe200000000ff */
[----:B------:R-:W-:Y:S02]  /*0a60*/  FSEL R14, R14, R16, P2 ;  /* 0x000000100e0e7208 */ /* 0x000fe40001000000 */
[----:B------:R-:W-:-:S04]  /*0a70*/  FSEL R15, R15, R17, P2 ;  /* 0x000000110f0f7208 */ /* 0x000fc80001000000 */
[----:B------:R-:W2:Y:S01]  /*0a80*/  LDC.64 R24, c[0x3][R26+0x50] ;  /* 0x00c014001a187b82 */ /* 0x000ea20000000a00 */
[----:B0-----:R-:W-:Y:S01]  /*0a90*/  DFMA R12, R8, R12, R22 ;  /* 0x0000000c080c722b */ /* 0x001fe20000000016 */
[----:B------:R-:W-:-:S06]  /*0aa0*/  @P2 VIADD R2, R3, 0x1 ;  /* 0x0000000103022836 */ /* 0x000fcc0000000000 */
[----:B------:R-:W0:Y:S01]  /*0ab0*/  LDC.64 R22, c[0x3][R26+0x58] ;  /* 0x00c016001a167b82 */ /* 0x000e220000000a00 */
[----:B-1----:R-:W-:Y:S02]  /*0ac0*/  DFMA R18, R6, R18, RZ ;  /* 0x000000120612722b */ /* 0x002fe400000000ff */
[----:B---3--:R-:W-:-:S06]  /*0ad0*/  DFMA R12, R10, R20, R12 ;  /* 0x000000140a0c722b */ /* 0x008fcc000000000c */
[----:B--2---:R-:W-:Y:S02]  /*0ae0*/  DFMA R18, R8, R24, R18 ;  /* 0x000000180812722b */ /* 0x004fe40000000012 */
[----:B------:R-:W-:-:S06]  /*0af0*/  DSETP.GT.AND P3, PT, R12, R14, PT ;  /* 0x0000000e0c00722a */ /* 0x000fcc0003f64000 */
[----:B0-----:R-:W-:Y:S01]  /*0b00*/  DFMA R18, R10, R22, R18 ;  /* 0x000000160a12722b */ /* 0x001fe20000000012 */
[----:B------:R-:W-:Y:S02]  /*0b10*/  FSEL R12, R12, R14, P3 ;  /* 0x0000000e0c0c7208 */ /* 0x000fe40001800000 */
[----:B------:R-:W-:-:S05]  /*0b20*/  FSEL R13, R13, R15, P3 ;  /* 0x0000000f0d0d7208 */ /* 0x000fca0001800000 */
[----:B------:R-:W-:Y:S01]  /*0b30*/  @P3 VIADD R2, R3, 0x2 ;  /* 0x0000000203023836 */ /* 0x000fe20000000000 */
[----:B------:R-:W-:-:S06]  /*0b40*/  DSETP.GT.AND P4, PT, R18, R12, PT ;  /* 0x0000000c1200722a */ /* 0x000fcc0003f84000 */
[----:B------:R-:W-:Y:S02]  /*0b50*/  FSEL R16, R18, R12, P4 ;  /* 0x0000000c12107208 */ /* 0x000fe40002000000 */
[----:B------:R-:W-:-:S06]  /*0b60*/  FSEL R17, R19, R13, P4 ;  /* 0x0000000d13117208 */ /* 0x000fcc0002000000 */
[C---:B------:R-:W-:Y:S02]  /*0b70*/  @P4 VIADD R2, R3.reuse, 0x3 ;  /* 0x0000000303024836 */ /* 0x040fe40000000000 */
[----:B------:R-:W-:-:S07]  /*0b80*/  VIADD R3, R3, 0x4 ;  /* 0x0000000403037836 */ /* 0x000fce0000000000 */
.L_x_5:
        /* <DEDUP_REMOVED lines=12> */
[----:B--2---:R-:W-:Y:S02]  /*0c50*/  DFMA R14, R6, R14, RZ ;  /* 0x0000000e060e722b */ /* 0x004fe400000000ff */
[----:B---3--:R-:W-:-:S06]  /*0c60*/  DFMA R12, R10, R18, R12 ;  /* 0x000000120a0c722b */ /* 0x008fcc000000000c */
[----:B0-----:R-:W-:Y:S02]  /*0c70*/  DFMA R14, R8, R20, R14 ;  /* 0x00000014080e722b */ /* 0x001fe4000000000e */
[----:B------:R-:W-:-:S06]  /*0c80*/  DSETP.GT.AND P1, PT, R12, R16, PT ;  /* 0x000000100c00722a */ /* 0x000fcc0003f24000 */
[----:B-1----:R-:W-:Y:S01]  /*0c90*/  DFMA R14, R10, R22, R14 ;  /* 0x000000160a0e722b */ /* 0x002fe2000000000e */
[----:B------:R-:W-:Y:S02]  /*0ca0*/  FSEL R12, R12, R16, P1 ;  /* 0x000000100c0c7208 */ /* 0x000fe40000800000 */
[----:B------:R-:W-:Y:S02]  /*0cb0*/  FSEL R13, R13, R17, P1 ;  /* 0x000000110d0d7208 */ /* 0x000fe40000800000 */
[----:B------:R-:W-:-:S04]  /*0cc0*/  SEL R2, R3, R2, P1 ;  /* 0x0000000203027207 */ /* 0x000fc80000800000 */
[----:B------:R-:W-:-:S06]  /*0cd0*/  DSETP.GT.AND P2, PT, R14, R12, PT ;  /* 0x0000000c0e00722a */ /* 0x000fcc0003f44000 */
[----:B------:R-:W-:Y:S02]  /*0ce0*/  FSEL R16, R14, R12, P2 ;  /* 0x0000000c0e107208 */ /* 0x000fe40001000000 */
[----:B------:R-:W-:-:S06]  /*0cf0*/  FSEL R17, R15, R13, P2 ;  /* 0x0000000d0f117208 */ /* 0x000fcc0001000000 */
[C---:B------:R-:W-:Y:S02]  /*0d00*/  @P2 VIADD R2, R3.reuse, 0x1 ;  /* 0x0000000103022836 */ /* 0x040fe40000000000 */
[----:B------:R-:W-:-:S07]  /*0d10*/  VIADD R3, R3, 0x2 ;  /* 0x0000000203037836 */ /* 0x000fce0000000000 */
.L_x_6:
[----:B------:R-:W-:Y:S05]  /*0d20*/  BRA.U !UP2, `(.L_x_4) ;  /* 0x000000010a247547 */ /* 0x000fea000b800000 */
[----:B------:R-:W-:-:S04]  /*0d30*/  IMAD R20, R3, 0x18, RZ ;  /* 0x0000001803147824 */ /* 0x000fc800078e02ff */
[----:B------:R-:W0:Y:S08]  /*0d40*/  LDC.64 R12, c[0x3][R20] ;  /* 0x00c00000140c7b82 */ /* 0x000e300000000a00 */
[----:B------:R-:W1:Y:S08]  /*0d50*/  LDC.64 R14, c[0x3][R20+0x8] ;  /* 0x00c00200140e7b82 */ /* 0x000e700000000a00 */
[----:B------:R-:W2:Y:S01]  /*0d60*/  LDC.64 R18, c[0x3][R20+0x10] ;  /* 0x00c0040014127b82 */ /* 0x000ea20000000a00 */
[----:B0-----:R-:W-:-:S08]  /*0d70*/  DFMA R12, R6, R12, RZ ;  /* 0x0000000c060c722b */ /* 0x001fd000000000ff */
[----:B-1----:R-:W-:-:S08]  /*0d80*/  DFMA R12, R8, R14, R12 ;  /* 0x0000000e080c722b */ /* 0x002fd0000000000c */
[----:B--2---:R-:W-:-:S08]  /*0d90*/  DFMA R12, R10, R18, R12 ;  /* 0x000000120a0c722b */ /* 0x004fd0000000000c */
[----:B------:R-:W-:-:S06]  /*0da0*/  DSETP.GT.AND P1, PT, R12, R16, PT ;  /* 0x000000100c00722a */ /* 0x000fcc0003f24000 */
[----:B------:R-:W-:-:S08]  /*0db0*/  SEL R2, R3, R2, P1 ;  /* 0x0000000203027207 */ /* 0x000fd00000800000 */
.L_x_4:
[----:B------:R0:W-:Y:S01]  /*0dc0*/  STG.E.U8 desc[UR12][R4.64+0x3], R2 ;  /* 0x0000030204007986 */ /* 0x0001e2000c10110c */
[----:B------:R-:W-:Y:S05]  /*0dd0*/  @!P0 BRA `(.L_x_7) ;  /* 0xfffffff400088947 */ /* 0x000fea000383ffff */
[----:B------:R-:W-:Y:S05]  /*0de0*/  EXIT ;  /* 0x000000000000794d */ /* 0x000fea0003800000 */
.L_x_8:
[----:B------:R-:W-:-:S00]  /*0df0*/  BRA `(.L_x_8) ;  /* 0xfffffffc00fc7947 */ /* 0x000fc0000383ffff */
[----:B------:R-:W-:-:S00]  /*0e00*/  NOP ;  /* 0x0000000000007918 */ /* 0x000fc00000000000 */
[----:B------:R-:W-:-:S00]  /*0e10*/  NOP ;  /* 0x0000000000007918 */ /* 0x000fc00000000000 */
[----:B------:R-:W-:-:S00]  /*0e20*/  NOP ;  /* 0x0000000000007918 */ /* 0x000fc00000000000 */
[----:B------:R-:W-:-:S00]  /*0e30*/  NOP ;  /* 0x0000000000007918 */ /* 0x000fc00000000000 */
[----:B------:R-:W-:-:S00]  /*0e40*/  NOP ;  /* 0x0000000000007918 */ /* 0x000fc00000000000 */
[----:B------:R-:W-:-:S00]  /*0e50*/  NOP ;  /* 0x0000000000007918 */ /* 0x000fc00000000000 */
[----:B------:R-:W-:-:S00]  /*0e60*/  NOP ;  /* 0x0000000000007918 */ /* 0x000fc00000000000 */
[----:B------:R-:W-:-:S00]  /*0e70*/  NOP ;  /* 0x0000000000007918 */ /* 0x000fc00000000000 */
.L_x_9:


//--------------------- .nv.shared.reserved.0     --------------------------
	.section	.nv.shared.reserved.0,"aw",@nobits
	.weak		__nv_reservedSMEM_offset_0_alias
	.size		__nv_reservedSMEM_offset_0_alias, 0, 64
	.other		__nv_reservedSMEM_offset_0_alias,@"STO_CUDA_RESERVED_SHARED STV_DEFAULT"
__nv_reservedSMEM_offset_0_alias:
	.zero		0
	.zero		64


//--------------------- .nv.constant0._Z6kernelP6uchar4iii --------------------------
	.section	.nv.constant0._Z6kernelP6uchar4iii,"a",@progbits
	.sectionflags	@""
	.align	4
.nv.constant0._Z6kernelP6uchar4iii:
	.zero		916


//--------------------- SYMBOLS --------------------------

	.type		.nv.reservedSmem.offset0,@object
	.size		.nv.reservedSmem.offset0,0x4
